//
// Generated by NVIDIA NVVM Compiler
//
// Compiler Build ID: CL-36424714
// Cuda compilation tools, release 13.0, V13.0.88
// Based on NVVM 20.0.0
//

.version 9.0
.target sm_100
.address_size 64

	// .globl	_Z16vectorDot_kernelPKfS0_Pfi

.visible .entry _Z16vectorDot_kernelPKfS0_Pfi(
	.param .u64 .ptr .align 1 _Z16vectorDot_kernelPKfS0_Pfi_param_0,
	.param .u64 .ptr .align 1 _Z16vectorDot_kernelPKfS0_Pfi_param_1,
	.param .u64 .ptr .align 1 _Z16vectorDot_kernelPKfS0_Pfi_param_2,
	.param .u32 _Z16vectorDot_kernelPKfS0_Pfi_param_3
)
{
	.reg .pred 	%p<2>;
	.reg .b32 	%r<6>;
	.reg .b32 	%f<5>;
	.reg .b64 	%rd<10>;

	ld.param.u64 	%rd1, [_Z16vectorDot_kernelPKfS0_Pfi_param_0];
	ld.param.u64 	%rd2, [_Z16vectorDot_kernelPKfS0_Pfi_param_1];
	ld.param.u64 	%rd3, [_Z16vectorDot_kernelPKfS0_Pfi_param_2];
	ld.param.u32 	%r2, [_Z16vectorDot_kernelPKfS0_Pfi_param_3];
	mov.u32 	%r3, %ntid.x;
	mov.u32 	%r4, %ctaid.x;
	mov.u32 	%r5, %tid.x;
	mad.lo.s32 	%r1, %r3, %r4, %r5;
	setp.ge.s32 	%p1, %r1, %r2;
	@%p1 bra 	$L__BB0_2;
	cvta.to.global.u64 	%rd4, %rd1;
	cvta.to.global.u64 	%rd5, %rd2;
	cvta.to.global.u64 	%rd6, %rd3;
	mul.wide.s32 	%rd7, %r1, 4;
	add.s64 	%rd8, %rd4, %rd7;
	ld.global.f32 	%f1, [%rd8];
	add.s64 	%rd9, %rd5, %rd7;
	ld.global.f32 	%f2, [%rd9];
	mul.f32 	%f3, %f1, %f2;
	atom.global.add.f32 	%f4, [%rd6], %f3;
$L__BB0_2:
	ret;

}


// ===== COMPILED SASS (sm_100) =====

	.target	sm_100

	.elftype	@"ET_EXEC"


//--------------------- .note.nv.tkinfo           --------------------------
	.section	.note.nv.tkinfo,"",@"SHT_NOTE"
	.sectionflags	@"SHF_NOTE_NV_TKINFO"
	.tkinfo
        /*0018*/ 	.word	0x00000002
        /*0030*/ 	.string	""
        /*0030*/ 	.string	"ptxas"
        /*0030*/ 	.string	"Cuda compilation tools, release 13.0, V13.0.88"
        /*0030*/ 	.string	"Build cuda_13.0.r13.0/compiler.36424714_0"
        /*0030*/ 	.string	"-arch sm_100 -m 64 "



//--------------------- .note.nv.cuinfo           --------------------------
	.section	.note.nv.cuinfo,"",@"SHT_NOTE"
	.sectionflags	@"SHF_NOTE_NV_CUINFO"
        /*0018*/ 	.short	0x0002
        /*001a*/ 	.short	0x0064
        /*001c*/ 	.short	0x0082
	.zero		2


//--------------------- .nv.info                  --------------------------
	.section	.nv.info,"",@"SHT_CUDA_INFO"
	.align	4


	//----- nvinfo : EIATTR_REGCOUNT
	.align		4
        /*0000*/ 	.byte	0x04, 0x2f
        /*0002*/ 	.short	(.L_1 - .L_0)
	.align		4
.L_0:
        /*0004*/ 	.word	index@(_Z16vectorDot_kernelPKfS0_Pfi)
        /*0008*/ 	.word	0x0000000c


	//----- nvinfo : EIATTR_FRAME_SIZE
	.align		4
.L_1:
        /*000c*/ 	.byte	0x04, 0x11
        /*000e*/ 	.short	(.L_3 - .L_2)
	.align		4
.L_2:
        /*0010*/ 	.word	index@(_Z16vectorDot_kernelPKfS0_Pfi)
        /*0014*/ 	.word	0x00000000


	//----- nvinfo : EIATTR_MIN_STACK_SIZE
	.align		4
.L_3:
        /*0018*/ 	.byte	0x04, 0x12
        /*001a*/ 	.short	(.L_5 - .L_4)
	.align		4
.L_4:
        /*001c*/ 	.word	index@(_Z16vectorDot_kernelPKfS0_Pfi)
        /*0020*/ 	.word	0x00000000
.L_5:


//--------------------- .nv.compat                --------------------------
	.section	.nv.compat,"",@"SHT_CUDA_COMPAT_INFO"
	.align	4
        /*0000*/ 	.byte	0x02, 0x09, 0x00, 0x00, 0x02, 0x02, 0x01, 0x00, 0x02, 0x05, 0x05, 0x00, 0x03, 0x07, 0x01, 0x01
        /*0010*/ 	.byte	0x02, 0x03, 0x00, 0x00, 0x02, 0x06, 0x01, 0x00, 0x04, 0x0b, 0x08, 0x00, 0x09, 0x00, 0x00, 0x00
        /*0020*/ 	.byte	0x00, 0x00, 0x00, 0x00


//--------------------- .nv.info._Z16vectorDot_kernelPKfS0_Pfi --------------------------
	.section	.nv.info._Z16vectorDot_kernelPKfS0_Pfi,"",@"SHT_CUDA_INFO"
	.sectionflags	@""
	.align	4


	//----- nvinfo : EIATTR_CUDA_API_VERSION
	.align		4
        /*0000*/ 	.byte	0x04, 0x37
        /*0002*/ 	.short	(.L_7 - .L_6)
.L_6:
        /*0004*/ 	.word	0x00000082


	//----- nvinfo : EIATTR_KPARAM_INFO
	.align		4
.L_7:
        /*0008*/ 	.byte	0x04, 0x17
        /*000a*/ 	.short	(.L_9 - .L_8)
.L_8:
        /*000c*/ 	.word	0x00000000
        /*0010*/ 	.short	0x0003
        /*0012*/ 	.short	0x0018
        /*0014*/ 	.byte	0x00, 0xf0, 0x11, 0x00


	//----- nvinfo : EIATTR_KPARAM_INFO
	.align		4
.L_9:
        /*0018*/ 	.byte	0x04, 0x17
        /*001a*/ 	.short	(.L_11 - .L_10)
.L_10:
        /*001c*/ 	.word	0x00000000
        /*0020*/ 	.short	0x0002
        /*0022*/ 	.short	0x0010
        /*0024*/ 	.byte	0x00, 0xf5, 0x21, 0x00


	//----- nvinfo : EIATTR_KPARAM_INFO
	.align		4
.L_11:
        /*0028*/ 	.byte	0x04, 0x17
        /*002a*/ 	.short	(.L_13 - .L_12)
.L_12:
        /*002c*/ 	.word	0x00000000
        /*0030*/ 	.short	0x0001
        /*0032*/ 	.short	0x0008
        /*0034*/ 	.byte	0x00, 0xf5, 0x21, 0x00


	//----- nvinfo : EIATTR_KPARAM_INFO
	.align		4
.L_13:
        /*0038*/ 	.byte	0x04, 0x17
        /*003a*/ 	.short	(.L_15 - .L_14)
.L_14:
        /*003c*/ 	.word	0x00000000
        /*0040*/ 	.short	0x0000
        /*0042*/ 	.short	0x0000
        /*0044*/ 	.byte	0x00, 0xf5, 0x21, 0x00


	//----- nvinfo : EIATTR_SPARSE_MMA_MASK
	.align		4
.L_15:
        /*0048*/ 	.byte	0x03, 0x50
        /*004a*/ 	.short	0x0000


	//----- nvinfo : EIATTR_MAXREG_COUNT
	.align		4
        /*004c*/ 	.byte	0x03, 0x1b
        /*004e*/ 	.short	0x00ff


	//----- nvinfo : EIATTR_MERCURY_ISA_VERSION
	.align		4
        /*0050*/ 	.byte	0x03, 0x5f
        /*0052*/ 	.short	0x0101


	//----- nvinfo : EIATTR_VRC_CTA_INIT_COUNT
	.align		4
        /*0054*/ 	.byte	0x02, 0x4a
	.zero		1
	.zero		1


	//----- nvinfo : EIATTR_EXIT_INSTR_OFFSETS
	.align		4
        /*0058*/ 	.byte	0x04, 0x1c
        /*005a*/ 	.short	(.L_17 - .L_16)


	//   ....[0]....
.L_16:
        /*005c*/ 	.word	0x00000070


	//   ....[1]....
        /*0060*/ 	.word	0x00000120


	//----- nvinfo : EIATTR_CBANK_PARAM_SIZE
	.align		4
.L_17:
        /*0064*/ 	.byte	0x03, 0x19
        /*0066*/ 	.short	0x001c


	//----- nvinfo : EIATTR_PARAM_CBANK
	.align		4
        /*0068*/ 	.byte	0x04, 0x0a
        /*006a*/ 	.short	(.L_19 - .L_18)
	.align		4
.L_18:
        /*006c*/ 	.word	index@(.nv.constant0._Z16vectorDot_kernelPKfS0_Pfi)
        /*0070*/ 	.short	0x0380
        /*0072*/ 	.short	0x001c


	//----- nvinfo : EIATTR_SW_WAR
	.align		4
.L_19:
        /*0074*/ 	.byte	0x04, 0x36
        /*0076*/ 	.short	(.L_21 - .L_20)
.L_20:
        /*0078*/ 	.word	0x00000008
.L_21:


//--------------------- .nv.callgraph             --------------------------
	.section	.nv.callgraph,"",@"SHT_CUDA_CALLGRAPH"
	.align	4
	.sectionentsize	8
	.align		4
        /*0000*/ 	.word	0x00000000
	.align		4
        /*0004*/ 	.word	0xffffffff
	.align		4
        /*0008*/ 	.word	0x00000000
	.align		4
        /*000c*/ 	.word	0xfffffffe
	.align		4
        /*0010*/ 	.word	0x00000000
	.align		4
        /*0014*/ 	.word	0xfffffffd
	.align		4
        /*0018*/ 	.word	0x00000000
	.align		4
        /*001c*/ 	.word	0xfffffffc


//--------------------- .text._Z16vectorDot_kernelPKfS0_Pfi --------------------------
	.section	.text._Z16vectorDot_kernelPKfS0_Pfi,"ax",@progbits
	.align	128
        .global         _Z16vectorDot_kernelPKfS0_Pfi
        .type           _Z16vectorDot_kernelPKfS0_Pfi,@function
        .size           _Z16vectorDot_kernelPKfS0_Pfi,(.L_x_1 - _Z16vectorDot_kernelPKfS0_Pfi)
        .other          _Z16vectorDot_kernelPKfS0_Pfi,@"STO_CUDA_ENTRY STV_DEFAULT"
_Z16vectorDot_kernelPKfS0_Pfi:
.text._Z16vectorDot_kernelPKfS0_Pfi:
[----:B------:R-:W-:Y:S01]  /*0000*/  LDC R1, c[0x0][0x37c] ;  /* 0x0000df00ff017b82 */ /* 0x000fe20000000800 */
[----:B------:R-:W0:Y:S01]  /*0010*/  S2R R7, SR_CTAID.X ;  /* 0x0000000000077919 */ /* 0x000e220000002500 */
[----:B------:R-:W0:Y:S01]  /*0020*/  LDCU UR4, c[0x0][0x360] ;  /* 0x00006c00ff0477ac */ /* 0x000e220008000800 */
[----:B------:R-:W0:Y:S01]  /*0030*/  S2R R0, SR_TID.X ;  /* 0x0000000000007919 */ /* 0x000e220000002100 */
[----:B------:R-:W1:Y:S01]  /*0040*/  LDCU UR5, c[0x0][0x398] ;  /* 0x00007300ff0577ac */ /* 0x000e620008000800 */
[----:B0-----:R-:W-:-:S05]  /*0050*/  IMAD R7, R7, UR4, R0 ;  /* 0x0000000407077c24 */ /* 0x001fca000f8e0200 */
[----:B-1----:R-:W-:-:S13]  /*0060*/  ISETP.GE.AND P0, PT, R7, UR5, PT ;  /* 0x0000000507007c0c */ /* 0x002fda000bf06270 */
[----:B------:R-:W-:Y:S05]  /*0070*/  @P0 EXIT ;  /* 0x000000000000094d */ /* 0x000fea0003800000 */
[----:B------:R-:W0:Y:S01]  /*0080*/  LDC.64 R2, c[0x0][0x380] ;  /* 0x0000e000ff027b82 */ /* 0x000e220000000a00 */
[----:B------:R-:W1:Y:S07]  /*0090*/  LDCU.64 UR4, c[0x0][0x358] ;  /* 0x00006b00ff0477ac */ /* 0x000e6e0008000a00 */
[----:B------:R-:W2:Y:S01]  /*00a0*/  LDC.64 R4, c[0x0][0x388] ;  /* 0x0000e200ff047b82 */ /* 0x000ea20000000a00 */
[----:B0-----:R-:W-:-:S06]  /*00b0*/  IMAD.WIDE R2, R7, 0x4, R2 ;  /* 0x0000000407027825 */ /* 0x001fcc00078e0202 */
[----:B-1----:R-:W3:Y:S01]  /*00c0*/  LDG.E R2, desc[UR4][R2.64] ;  /* 0x0000000402027981 */ /* 0x002ee2000c1e1900 */
[----:B--2---:R-:W-:-:S06]  /*00d0*/  IMAD.WIDE R4, R7, 0x4, R4 ;  /* 0x0000000407047825 */ /* 0x004fcc00078e0204 */
[----:B------:R-:W3:Y:S01]  /*00e0*/  LDG.E R5, desc[UR4][R4.64] ;  /* 0x0000000404057981 */ /* 0x000ee2000c1e1900 */
[----:B------:R-:W0:Y:S01]  /*00f0*/  LDC.64 R6, c[0x0][0x390] ;  /* 0x0000e400ff067b82 */ /* 0x000e220000000a00 */
[----:B---3--:R-:W-:-:S05]  /*0100*/  FMUL R9, R2, R5 ;  /* 0x0000000502097220 */ /* 0x008fca0000400000 */
[----:B0-----:R-:W-:Y:S01]  /*0110*/  REDG.E.ADD.F32.FTZ.RN.STRONG.GPU desc[UR4][R6.64], R9 ;  /* 0x00000009060079a6 */ /* 0x001fe2000c12f304 */
[----:B------:R-:W-:Y:S05]  /*0120*/  EXIT ;  /* 0x000000000000794d */ /* 0x000fea0003800000 */
.L_x_0:
[----:B------:R-:W-:-:S00]  /*0130*/  BRA `(.L_x_0) ;  /* 0xfffffffc00fc7947 */ /* 0x000fc0000383ffff */
[----:B------:R-:W-:-:S00]  /*0140*/  NOP ;  /* 0x0000000000007918 */ /* 0x000fc00000000000 */
        /* <DEDUP_REMOVED lines=11> */
.L_x_1:


//--------------------- .nv.shared.reserved.0     --------------------------
	.section	.nv.shared.reserved.0,"aw",@nobits
	.weak		__nv_reservedSMEM_offset_0_alias
	.size		__nv_reservedSMEM_offset_0_alias, 0, 64
	.other		__nv_reservedSMEM_offset_0_alias,@"STO_CUDA_RESERVED_SHARED STV_DEFAULT"
__nv_reservedSMEM_offset_0_alias:
	.zero		0
	.zero		64


//--------------------- .nv.constant0._Z16vectorDot_kernelPKfS0_Pfi --------------------------
	.section	.nv.constant0._Z16vectorDot_kernelPKfS0_Pfi,"a",@progbits
	.sectionflags	@""
	.align	4
.nv.constant0._Z16vectorDot_kernelPKfS0_Pfi:
	.zero		924


//--------------------- SYMBOLS --------------------------

	.type		.nv.reservedSmem.offset0,@object
	.size		.nv.reservedSmem.offset0,0x4
